	.headerflags	@"EF_CUDA_TEXMODE_UNIFIED EF_CUDA_64BIT_ADDRESS EF_CUDA_ACCELERATORS EF_CUDA_SM90 EF_CUDA_VIRTUAL_SM(EF_CUDA_SM90)"
	.elftype	@"ET_EXEC"


//--------------------- .nv.info                  --------------------------
	.section	.nv.info,"",@"SHT_CUDA_INFO"
	.align	4


	//----- nvinfo : EIATTR_REGCOUNT
	.align		4
        /*0000*/ 	.byte	0x04, 0x2f
        /*0002*/ 	.short	(.L_1 - .L_0)
	.align		4
.L_0:
        /*0004*/ 	.word	index@(triton_poi_fused_cat_1)
        /*0008*/ 	.word	0x0000000e


	//----- nvinfo : EIATTR_MIN_STACK_SIZE
	.align		4
.L_1:
        /*000c*/ 	.byte	0x04, 0x12
        /*000e*/ 	.short	(.L_3 - .L_2)
	.align		4
.L_2:
        /*0010*/ 	.word	index@(triton_poi_fused_cat_1)
        /*0014*/ 	.word	0x00000000


	//----- nvinfo : EIATTR_FRAME_SIZE
	.align		4
.L_3:
        /*0018*/ 	.byte	0x04, 0x11
        /*001a*/ 	.short	(.L_5 - .L_4)
	.align		4
.L_4:
        /*001c*/ 	.word	index@(triton_poi_fused_cat_1)
        /*0020*/ 	.word	0x00000000


	//----- nvinfo : EIATTR_MIN_STACK_SIZE
	.align		4
.L_5:
        /*0024*/ 	.byte	0x04, 0x12
        /*0026*/ 	.short	(.L_7 - .L_6)
	.align		4
.L_6:
        /*0028*/ 	.word	index@(triton_poi_fused_cat_1)
        /*002c*/ 	.word	0x00000000
.L_7:


//--------------------- .nv.info.triton_poi_fused_cat_1 --------------------------
	.section	.nv.info.triton_poi_fused_cat_1,"",@"SHT_CUDA_INFO"
	.sectionflags	@""
	.align	4


	//----- nvinfo : EIATTR_CUDA_API_VERSION
	.align		4
        /*0000*/ 	.byte	0x04, 0x37
        /*0002*/ 	.short	(.L_9 - .L_8)
.L_8:
        /*0004*/ 	.word	0x0000007c


	//----- nvinfo : EIATTR_KPARAM_INFO
	.align		4
.L_9:
        /*0008*/ 	.byte	0x04, 0x17
        /*000a*/ 	.short	(.L_11 - .L_10)
.L_10:
        /*000c*/ 	.word	0x00000000
        /*0010*/ 	.short	0x0003
        /*0012*/ 	.short	0x0018
        /*0014*/ 	.byte	0x00, 0xf0, 0x11, 0x00


	//----- nvinfo : EIATTR_KPARAM_INFO
	.align		4
.L_11:
        /*0018*/ 	.byte	0x04, 0x17
        /*001a*/ 	.short	(.L_13 - .L_12)
.L_12:
        /*001c*/ 	.word	0x00000000
        /*0020*/ 	.short	0x0002
        /*0022*/ 	.short	0x0010
        /*0024*/ 	.byte	0x00, 0xf4, 0x21, 0x00


	//----- nvinfo : EIATTR_KPARAM_INFO
	.align		4
.L_13:
        /*0028*/ 	.byte	0x04, 0x17
        /*002a*/ 	.short	(.L_15 - .L_14)
.L_14:
        /*002c*/ 	.word	0x00000000
        /*0030*/ 	.short	0x0001
        /*0032*/ 	.short	0x0008
        /*0034*/ 	.byte	0x00, 0xf4, 0x21, 0x00


	//----- nvinfo : EIATTR_KPARAM_INFO
	.align		4
.L_15:
        /*0038*/ 	.byte	0x04, 0x17
        /*003a*/ 	.short	(.L_17 - .L_16)
.L_16:
        /*003c*/ 	.word	0x00000000
        /*0040*/ 	.short	0x0000
        /*0042*/ 	.short	0x0000
        /*0044*/ 	.byte	0x00, 0xf4, 0x21, 0x00


	//----- nvinfo : EIATTR_SPARSE_MMA_MASK
	.align		4
.L_17:
        /*0048*/ 	.byte	0x03, 0x50
        /*004a*/ 	.short	0x0000


	//----- nvinfo : EIATTR_MAXREG_COUNT
	.align		4
        /*004c*/ 	.byte	0x03, 0x1b
        /*004e*/ 	.short	0x00ff


	//----- nvinfo : EIATTR_EXIT_INSTR_OFFSETS
	.align		4
        /*0050*/ 	.byte	0x04, 0x1c
        /*0052*/ 	.short	(.L_19 - .L_18)


	//   ....[0]....
.L_18:
        /*0054*/ 	.word	0x00000290


	//   ....[1]....
        /*0058*/ 	.word	0x000002b0


	//----- nvinfo : EIATTR_REQNTID
	.align		4
.L_19:
        /*005c*/ 	.byte	0x04, 0x10
        /*005e*/ 	.short	(.L_21 - .L_20)
.L_20:
        /*0060*/ 	.word	0x00000020
        /*0064*/ 	.word	0x00000001
        /*0068*/ 	.word	0x00000001


	//----- nvinfo : EIATTR_CBANK_PARAM_SIZE
	.align		4
.L_21:
        /*006c*/ 	.byte	0x03, 0x19
        /*006e*/ 	.short	0x001c


	//----- nvinfo : EIATTR_PARAM_CBANK
	.align		4
        /*0070*/ 	.byte	0x04, 0x0a
        /*0072*/ 	.short	(.L_23 - .L_22)
	.align		4
.L_22:
        /*0074*/ 	.word	index@(.nv.constant0.triton_poi_fused_cat_1)
        /*0078*/ 	.short	0x0210
        /*007a*/ 	.short	0x001c


	//----- nvinfo : EIATTR_SW_WAR
	.align		4
.L_23:
        /*007c*/ 	.byte	0x04, 0x36
        /*007e*/ 	.short	(.L_25 - .L_24)
.L_24:
        /*0080*/ 	.word	0x00000008
.L_25:


//--------------------- .nv.callgraph             --------------------------
	.section	.nv.callgraph,"",@"SHT_CUDA_CALLGRAPH"
	.align	4
	.sectionentsize	8
	.align		4
        /*0000*/ 	.word	0x00000000
	.align		4
        /*0004*/ 	.word	0xffffffff
	.align		4
        /*0008*/ 	.word	0x00000000
	.align		4
        /*000c*/ 	.word	0xfffffffe
	.align		4
        /*0010*/ 	.word	0x00000000
	.align		4
        /*0014*/ 	.word	0xfffffffd
	.align		4
        /*0018*/ 	.word	0x00000000
	.align		4
        /*001c*/ 	.word	0xfffffffc


//--------------------- .text.triton_poi_fused_cat_1 --------------------------
	.section	.text.triton_poi_fused_cat_1,"ax",@progbits
	.align	128
        .global         triton_poi_fused_cat_1
        .type           triton_poi_fused_cat_1,@function
        .size           triton_poi_fused_cat_1,(.L_x_1 - triton_poi_fused_cat_1)
        .other          triton_poi_fused_cat_1,@"STO_CUDA_ENTRY STV_DEFAULT"
triton_poi_fused_cat_1:
.text.triton_poi_fused_cat_1:
[----:B------:R-:W0:Y:S02]  /*0000*/  LDC R1, c[0x0][0x28] ;  /* 0x00000a00ff017b82 */ /* 0x000e240000000800 */
[----:B------:R-:W1:Y:S01]  /*0010*/  S2R R0, SR_TID.X ;  /* 0x0000000000007919 */ /* 0x000e620000002100 */
[----:B------:R-:W2:Y:S01]  /*0020*/  LDC.64 R4, c[0x0][0x218] ;  /* 0x00008600ff047b82 */ /* 0x000ea20000000a00 */
[----:B------:R-:W-:Y:S01]  /*0030*/  HFMA2.MMA R6, -RZ, RZ, 0, 0 ;  /* 0x00000000ff067435 */ /* 0x000fe200000001ff */
[----:B------:R-:W-:Y:S01]  /*0040*/  ULDC.64 UR4, c[0x0][0x208] ;  /* 0x0000820000047ab9 */ /* 0x000fe20000000a00 */
[----:B------:R-:W3:Y:S01]  /*0050*/  S2R R7, SR_CTAID.X ;  /* 0x0000000000077919 */ /* 0x000ee20000002500 */
[----:B-1----:R-:W-:-:S05]  /*0060*/  LOP3.LUT R0, R0, 0x1f, RZ, 0xc0, !PT ;  /* 0x0000001f00007812 */ /* 0x002fca00078ec0ff */
[----:B---3--:R-:W-:-:S05]  /*0070*/  IMAD R7, R7, 0x20, R0 ;  /* 0x0000002007077824 */ /* 0x008fca00078e0200 */
[----:B------:R-:W-:Y:S02]  /*0080*/  SHF.R.S32.HI R0, RZ, 0x1f, R7 ;  /* 0x0000001fff007819 */ /* 0x000fe40000011407 */
[----:B------:R-:W-:Y:S02]  /*0090*/  ISETP.GE.AND P0, PT, R7, 0x20, PT ;  /* 0x000000200700780c */ /* 0x000fe40003f06270 */
[----:B------:R-:W-:-:S04]  /*00a0*/  LEA.HI R0, R0, R7, RZ, 0x3 ;  /* 0x0000000700007211 */ /* 0x000fc800078f18ff */
[----:B------:R-:W-:Y:S02]  /*00b0*/  LOP3.LUT R2, R0, 0xfffffff8, RZ, 0xc0, !PT ;  /* 0xfffffff800027812 */ /* 0x000fe400078ec0ff */
[----:B------:R-:W-:-:S03]  /*00c0*/  SHF.R.S32.HI R0, RZ, 0x3, R0 ;  /* 0x00000003ff007819 */ /* 0x000fc60000011400 */
[----:B------:R-:W-:Y:S02]  /*00d0*/  IMAD.IADD R9, R7, 0x1, -R2 ;  /* 0x0000000107097824 */ /* 0x000fe400078e0a02 */
[----:B------:R-:W1:Y:S02]  /*00e0*/  LDC.64 R2, c[0x0][0x210] ;  /* 0x00008400ff027b82 */ /* 0x000e640000000a00 */
[----:B------:R-:W-:Y:S01]  /*00f0*/  IMAD R11, R0, 0x4, R9 ;  /* 0x00000004000b7824 */ /* 0x000fe200078e0209 */
[----:B------:R-:W-:-:S03]  /*0100*/  ISETP.GT.AND P3, PT, R9, 0x3, !P0 ;  /* 0x000000030900780c */ /* 0x000fc60004764270 */
[----:B--2---:R-:W-:-:S10]  /*0110*/  IMAD.WIDE R4, R11, 0x4, R4 ;  /* 0x000000040b047825 */ /* 0x004fd400078e0204 */
[----:B------:R-:W2:Y:S01]  /*0120*/  @P3 LDG.E.EL R6, desc[UR4][R4.64+-0x10] ;  /* 0xfffff00404063981 */ /* 0x000ea2000c2e1900 */
[----:B------:R-:W-:Y:S01]  /*0130*/  ISETP.GE.AND P1, PT, R9, 0x4, PT ;  /* 0x000000040900780c */ /* 0x000fe20003f26270 */
[----:B------:R-:W-:-:S03]  /*0140*/  IMAD.MOV.U32 R0, RZ, RZ, RZ ;  /* 0x000000ffff007224 */ /* 0x000fc600078e00ff */
[----:B------:R-:W-:Y:S01]  /*0150*/  ISETP.LT.AND P2, PT, R7, 0x20, !P1 ;  /* 0x000000200700780c */ /* 0x000fe20004f41270 */
[----:B-1----:R-:W-:-:S12]  /*0160*/  IMAD.WIDE R2, R11, 0x4, R2 ;  /* 0x000000040b027825 */ /* 0x002fd800078e0202 */
[----:B------:R-:W3:Y:S01]  /*0170*/  @P2 LDG.E.EL R0, desc[UR4][R2.64] ;  /* 0x0000000402002981 */ /* 0x000ee2000c2e1900 */
[----:B------:R-:W-:Y:S02]  /*0180*/  MOV R11, 0x3e800000 ;  /* 0x3e800000000b7802 */ /* 0x000fe40000000f00 */
[----:B--2---:R-:W-:-:S05]  /*0190*/  SEL R6, R6, RZ, P3 ;  /* 0x000000ff06067207 */ /* 0x004fca0001800000 */
[----:B------:R-:W-:-:S04]  /*01a0*/  FADD R6, RZ, -R6 ;  /* 0x80000006ff067221 */ /* 0x000fc80000000000 */
[----:B------:R-:W-:-:S05]  /*01b0*/  FMUL R6, R6, 1.4426950216293334961 ;  /* 0x3fb8aa3b06067820 */ /* 0x000fca0000400000 */
[----:B------:R-:W-:Y:S02]  /*01c0*/  FSETP.GEU.AND P3, PT, R6, -126, PT ;  /* 0xc2fc00000600780b */ /* 0x000fe40003f6e000 */
[----:B---3--:R-:W-:-:S11]  /*01d0*/  SEL R9, R0, RZ, P2 ;  /* 0x000000ff00097207 */ /* 0x008fd60001000000 */
[----:B------:R-:W-:-:S04]  /*01e0*/  @!P3 FMUL R6, R6, 0.5 ;  /* 0x3f0000000606b820 */ /* 0x000fc80000400000 */
[----:B------:R-:W1:Y:S02]  /*01f0*/  MUFU.EX2 R4, R6 ;  /* 0x0000000600047308 */ /* 0x000e640000000800 */
[----:B-1----:R-:W-:-:S04]  /*0200*/  @!P3 FMUL R4, R4, R4 ;  /* 0x000000040404b220 */ /* 0x002fc80000400000 */
[----:B------:R-:W-:Y:S02]  /*0210*/  FADD R8, R4, 1 ;  /* 0x3f80000004087421 */ /* 0x000fe40000000000 */
[----:B------:R-:W1:Y:S03]  /*0220*/  LDC.64 R4, c[0x0][0x220] ;  /* 0x00008800ff047b82 */ /* 0x000e660000000a00 */
[----:B------:R-:W-:-:S04]  /*0230*/  FSETP.GT.AND P3, PT, R8, 8.50705917302346158658e+37, PT ;  /* 0x7e8000000800780b */ /* 0x000fc80003f64000 */
[----:B------:R-:W-:-:S09]  /*0240*/  FSEL R11, R11, 1, P3 ;  /* 0x3f8000000b0b7808 */ /* 0x000fd20001800000 */
[----:B------:R-:W-:-:S06]  /*0250*/  @P3 FMUL R8, R8, 0.25 ;  /* 0x3e80000008083820 */ /* 0x000fcc0000400000 */
[----:B------:R-:W2:Y:S01]  /*0260*/  MUFU.RCP R8, R8 ;  /* 0x0000000800087308 */ /* 0x000ea20000001000 */
[----:B-1----:R-:W-:-:S04]  /*0270*/  IMAD.WIDE R2, R7, 0x4, R4 ;  /* 0x0000000407027825 */ /* 0x002fc800078e0204 */
[----:B--2---:R-:W-:Y:S01]  /*0280*/  @P1 FMUL R9, R8, R11 ;  /* 0x0000000b08091220 */ /* 0x004fe20000400000 */
[----:B------:R-:W-:Y:S06]  /*0290*/  @P0 EXIT ;  /* 0x000000000000094d */ /* 0x000fec0003800000 */
[----:B------:R-:W-:Y:S01]  /*02a0*/  STG.E desc[UR4][R2.64], R9 ;  /* 0x0000000902007986 */ /* 0x000fe2000c101904 */
[----:B------:R-:W-:Y:S05]  /*02b0*/  EXIT ;  /* 0x000000000000794d */ /* 0x000fea0003800000 */
.L_x_0:
[----:B------:R-:W-:-:S00]  /*02c0*/  BRA `(.L_x_0) ;  /* 0xfffffffc00fc7947 */ /* 0x000fc0000383ffff */
[----:B------:R-:W-:-:S00]  /*02d0*/  NOP ;  /* 0x0000000000007918 */ /* 0x000fc00000000000 */
        /* <DEDUP_REMOVED lines=10> */
.L_x_1:


//--------------------- .nv.constant0.triton_poi_fused_cat_1 --------------------------
	.section	.nv.constant0.triton_poi_fused_cat_1,"a",@progbits
	.sectionflags	@""
	.align	4
.nv.constant0.triton_poi_fused_cat_1:
	.zero		556
